//
// Generated by NVIDIA NVVM Compiler
//
// Compiler Build ID: CL-36424714
// Cuda compilation tools, release 13.0, V13.0.88
// Based on NVVM 20.0.0
//

.version 9.0
.target sm_100
.address_size 64

	// .globl	_Z5temp1PiS_S_

.visible .entry _Z5temp1PiS_S_(
	.param .u64 .ptr .align 1 _Z5temp1PiS_S__param_0,
	.param .u64 .ptr .align 1 _Z5temp1PiS_S__param_1,
	.param .u64 .ptr .align 1 _Z5temp1PiS_S__param_2
)
{
	.reg .b32 	%r<3>;
	.reg .b64 	%rd<5>;

	ld.param.u64 	%rd1, [_Z5temp1PiS_S__param_2];
	cvta.to.global.u64 	%rd2, %rd1;
	mov.u32 	%r1, %tid.x;
	mul.wide.u32 	%rd3, %r1, 4;
	add.s64 	%rd4, %rd2, %rd3;
	mov.b32 	%r2, 100;
	st.global.u32 	[%rd4], %r2;
	bar.sync 	0;
	ret;

}


// ===== COMPILED SASS (sm_100) =====

	.target	sm_100

	.elftype	@"ET_EXEC"


//--------------------- .note.nv.tkinfo           --------------------------
	.section	.note.nv.tkinfo,"",@"SHT_NOTE"
	.sectionflags	@"SHF_NOTE_NV_TKINFO"
	.tkinfo
        /*0018*/ 	.word	0x00000002
        /*0030*/ 	.string	""
        /*0030*/ 	.string	"ptxas"
        /*0030*/ 	.string	"Cuda compilation tools, release 13.0, V13.0.88"
        /*0030*/ 	.string	"Build cuda_13.0.r13.0/compiler.36424714_0"
        /*0030*/ 	.string	"-arch sm_100 -m 64 "



//--------------------- .note.nv.cuinfo           --------------------------
	.section	.note.nv.cuinfo,"",@"SHT_NOTE"
	.sectionflags	@"SHF_NOTE_NV_CUINFO"
        /*0018*/ 	.short	0x0002
        /*001a*/ 	.short	0x0064
        /*001c*/ 	.short	0x0082
	.zero		2


//--------------------- .nv.info                  --------------------------
	.section	.nv.info,"",@"SHT_CUDA_INFO"
	.align	4


	//----- nvinfo : EIATTR_REGCOUNT
	.align		4
        /*0000*/ 	.byte	0x04, 0x2f
        /*0002*/ 	.short	(.L_1 - .L_0)
	.align		4
.L_0:
        /*0004*/ 	.word	index@(_Z5temp1PiS_S_)
        /*0008*/ 	.word	0x0000000a


	//----- nvinfo : EIATTR_FRAME_SIZE
	.align		4
.L_1:
        /*000c*/ 	.byte	0x04, 0x11
        /*000e*/ 	.short	(.L_3 - .L_2)
	.align		4
.L_2:
        /*0010*/ 	.word	index@(_Z5temp1PiS_S_)
        /*0014*/ 	.word	0x00000000


	//----- nvinfo : EIATTR_MIN_STACK_SIZE
	.align		4
.L_3:
        /*0018*/ 	.byte	0x04, 0x12
        /*001a*/ 	.short	(.L_5 - .L_4)
	.align		4
.L_4:
        /*001c*/ 	.word	index@(_Z5temp1PiS_S_)
        /*0020*/ 	.word	0x00000000
.L_5:


//--------------------- .nv.compat                --------------------------
	.section	.nv.compat,"",@"SHT_CUDA_COMPAT_INFO"
	.align	4
        /*0000*/ 	.byte	0x02, 0x09, 0x00, 0x00, 0x02, 0x02, 0x01, 0x00, 0x02, 0x05, 0x05, 0x00, 0x03, 0x07, 0x01, 0x01
        /*0010*/ 	.byte	0x02, 0x03, 0x00, 0x00, 0x02, 0x06, 0x01, 0x00, 0x04, 0x0b, 0x08, 0x00, 0x09, 0x00, 0x00, 0x00
        /*0020*/ 	.byte	0x00, 0x00, 0x00, 0x00


//--------------------- .nv.info._Z5temp1PiS_S_   --------------------------
	.section	.nv.info._Z5temp1PiS_S_,"",@"SHT_CUDA_INFO"
	.sectionflags	@""
	.align	4


	//----- nvinfo : EIATTR_CUDA_API_VERSION
	.align		4
        /*0000*/ 	.byte	0x04, 0x37
        /*0002*/ 	.short	(.L_7 - .L_6)
.L_6:
        /*0004*/ 	.word	0x00000082


	//----- nvinfo : EIATTR_KPARAM_INFO
	.align		4
.L_7:
        /*0008*/ 	.byte	0x04, 0x17
        /*000a*/ 	.short	(.L_9 - .L_8)
.L_8:
        /*000c*/ 	.word	0x00000000
        /*0010*/ 	.short	0x0002
        /*0012*/ 	.short	0x0010
        /*0014*/ 	.byte	0x00, 0xf5, 0x21, 0x00


	//----- nvinfo : EIATTR_KPARAM_INFO
	.align		4
.L_9:
        /*0018*/ 	.byte	0x04, 0x17
        /*001a*/ 	.short	(.L_11 - .L_10)
.L_10:
        /*001c*/ 	.word	0x00000000
        /*0020*/ 	.short	0x0001
        /*0022*/ 	.short	0x0008
        /*0024*/ 	.byte	0x00, 0xf5, 0x21, 0x00


	//----- nvinfo : EIATTR_KPARAM_INFO
	.align		4
.L_11:
        /*0028*/ 	.byte	0x04, 0x17
        /*002a*/ 	.short	(.L_13 - .L_12)
.L_12:
        /*002c*/ 	.word	0x00000000
        /*0030*/ 	.short	0x0000
        /*0032*/ 	.short	0x0000
        /*0034*/ 	.byte	0x00, 0xf5, 0x21, 0x00


	//----- nvinfo : EIATTR_SPARSE_MMA_MASK
	.align		4
.L_13:
        /*0038*/ 	.byte	0x03, 0x50
        /*003a*/ 	.short	0x0000


	//----- nvinfo : EIATTR_MAXREG_COUNT
	.align		4
        /*003c*/ 	.byte	0x03, 0x1b
        /*003e*/ 	.short	0x00ff


	//----- nvinfo : EIATTR_NUM_BARRIERS
	.align		4
        /*0040*/ 	.byte	0x02, 0x4c
        /*0042*/ 	.byte	0x01
	.zero		1


	//----- nvinfo : EIATTR_MERCURY_ISA_VERSION
	.align		4
        /*0044*/ 	.byte	0x03, 0x5f
        /*0046*/ 	.short	0x0101


	//----- nvinfo : EIATTR_VRC_CTA_INIT_COUNT
	.align		4
        /*0048*/ 	.byte	0x02, 0x4a
	.zero		1
	.zero		1


	//----- nvinfo : EIATTR_EXIT_INSTR_OFFSETS
	.align		4
        /*004c*/ 	.byte	0x04, 0x1c
        /*004e*/ 	.short	(.L_15 - .L_14)


	//   ....[0]....
.L_14:
        /*0050*/ 	.word	0x00000080


	//----- nvinfo : EIATTR_CBANK_PARAM_SIZE
	.align		4
.L_15:
        /*0054*/ 	.byte	0x03, 0x19
        /*0056*/ 	.short	0x0018


	//----- nvinfo : EIATTR_PARAM_CBANK
	.align		4
        /*0058*/ 	.byte	0x04, 0x0a
        /*005a*/ 	.short	(.L_17 - .L_16)
	.align		4
.L_16:
        /*005c*/ 	.word	index@(.nv.constant0._Z5temp1PiS_S_)
        /*0060*/ 	.short	0x0380
        /*0062*/ 	.short	0x0018


	//----- nvinfo : EIATTR_SW_WAR
	.align		4
.L_17:
        /*0064*/ 	.byte	0x04, 0x36
        /*0066*/ 	.short	(.L_19 - .L_18)
.L_18:
        /*0068*/ 	.word	0x00000008
.L_19:


//--------------------- .nv.callgraph             --------------------------
	.section	.nv.callgraph,"",@"SHT_CUDA_CALLGRAPH"
	.align	4
	.sectionentsize	8
	.align		4
        /*0000*/ 	.word	0x00000000
	.align		4
        /*0004*/ 	.word	0xffffffff
	.align		4
        /*0008*/ 	.word	0x00000000
	.align		4
        /*000c*/ 	.word	0xfffffffe
	.align		4
        /*0010*/ 	.word	0x00000000
	.align		4
        /*0014*/ 	.word	0xfffffffd
	.align		4
        /*0018*/ 	.word	0x00000000
	.align		4
        /*001c*/ 	.word	0xfffffffc


//--------------------- .text._Z5temp1PiS_S_      --------------------------
	.section	.text._Z5temp1PiS_S_,"ax",@progbits
	.align	128
        .global         _Z5temp1PiS_S_
        .type           _Z5temp1PiS_S_,@function
        .size           _Z5temp1PiS_S_,(.L_x_1 - _Z5temp1PiS_S_)
        .other          _Z5temp1PiS_S_,@"STO_CUDA_ENTRY STV_DEFAULT"
_Z5temp1PiS_S_:
.text._Z5temp1PiS_S_:
[----:B------:R-:W-:Y:S01]  /*0000*/  LDC R1, c[0x0][0x37c] ;  /* 0x0000df00ff017b82 */ /* 0x000fe20000000800 */
[----:B------:R-:W0:Y:S07]  /*0010*/  S2R R5, SR_TID.X ;  /* 0x0000000000057919 */ /* 0x000e2e0000002100 */
[----:B------:R-:W0:Y:S01]  /*0020*/  LDC.64 R2, c[0x0][0x390] ;  /* 0x0000e400ff027b82 */ /* 0x000e220000000a00 */
[----:B------:R-:W1:Y:S01]  /*0030*/  LDCU.64 UR4, c[0x0][0x358] ;  /* 0x00006b00ff0477ac */ /* 0x000e620008000a00 */
[----:B------:R-:W-:-:S02]  /*0040*/  HFMA2 R7, -RZ, RZ, 0, 5.9604644775390625e-06 ;  /* 0x00000064ff077431 */ /* 0x000fc400000001ff */
[----:B0-----:R-:W-:-:S05]  /*0050*/  IMAD.WIDE.U32 R2, R5, 0x4, R2 ;  /* 0x0000000405027825 */ /* 0x001fca00078e0002 */
[----:B-1----:R-:W-:Y:S01]  /*0060*/  STG.E desc[UR4][R2.64], R7 ;  /* 0x0000000702007986 */ /* 0x002fe2000c101904 */
[----:B------:R-:W-:Y:S06]  /*0070*/  BAR.SYNC.DEFER_BLOCKING 0x0 ;  /* 0x0000000000007b1d */ /* 0x000fec0000010000 */
[----:B------:R-:W-:Y:S05]  /*0080*/  EXIT ;  /* 0x000000000000794d */ /* 0x000fea0003800000 */
.L_x_0:
[----:B------:R-:W-:-:S00]  /*0090*/  BRA `(.L_x_0) ;  /* 0xfffffffc00fc7947 */ /* 0x000fc0000383ffff */
[----:B------:R-:W-:-:S00]  /*00a0*/  NOP ;  /* 0x0000000000007918 */ /* 0x000fc00000000000 */
        /* <DEDUP_REMOVED lines=13> */
.L_x_1:


//--------------------- .nv.shared.reserved.0     --------------------------
	.section	.nv.shared.reserved.0,"aw",@nobits
	.weak		__nv_reservedSMEM_offset_0_alias
	.size		__nv_reservedSMEM_offset_0_alias, 0, 64
	.other		__nv_reservedSMEM_offset_0_alias,@"STO_CUDA_RESERVED_SHARED STV_DEFAULT"
__nv_reservedSMEM_offset_0_alias:
	.zero		0
	.zero		64


//--------------------- .nv.constant0._Z5temp1PiS_S_ --------------------------
	.section	.nv.constant0._Z5temp1PiS_S_,"a",@progbits
	.sectionflags	@""
	.align	4
.nv.constant0._Z5temp1PiS_S_:
	.zero		920


//--------------------- SYMBOLS --------------------------

	.type		.nv.reservedSmem.offset0,@object
	.size		.nv.reservedSmem.offset0,0x4
